	.headerflags	@"EF_CUDA_TEXMODE_UNIFIED EF_CUDA_64BIT_ADDRESS EF_CUDA_ACCELERATORS EF_CUDA_SM90 EF_CUDA_VIRTUAL_SM(EF_CUDA_SM90)"
	.elftype	@"ET_EXEC"


//--------------------- .nv.info                  --------------------------
	.section	.nv.info,"",@"SHT_CUDA_INFO"
	.align	4


	//----- nvinfo : EIATTR_REGCOUNT
	.align		4
        /*0000*/ 	.byte	0x04, 0x2f
        /*0002*/ 	.short	(.L_3 - .L_2)
	.align		4
.L_2:
        /*0004*/ 	.word	index@(triton_poi_fused__native_batch_norm_legit_no_training_8)
        /*0008*/ 	.word	0x00000012


	//----- nvinfo : EIATTR_MIN_STACK_SIZE
	.align		4
.L_3:
        /*000c*/ 	.byte	0x04, 0x12
        /*000e*/ 	.short	(.L_5 - .L_4)
	.align		4
.L_4:
        /*0010*/ 	.word	index@(triton_poi_fused__native_batch_norm_legit_no_training_8)
        /*0014*/ 	.word	0x00000000


	//----- nvinfo : EIATTR_FRAME_SIZE
	.align		4
.L_5:
        /*0018*/ 	.byte	0x04, 0x11
        /*001a*/ 	.short	(.L_7 - .L_6)
	.align		4
.L_6:
        /*001c*/ 	.word	index@(triton_poi_fused__native_batch_norm_legit_no_training_8)
        /*0020*/ 	.word	0x00000000


	//----- nvinfo : EIATTR_MIN_STACK_SIZE
	.align		4
.L_7:
        /*0024*/ 	.byte	0x04, 0x12
        /*0026*/ 	.short	(.L_9 - .L_8)
	.align		4
.L_8:
        /*0028*/ 	.word	index@(triton_poi_fused__native_batch_norm_legit_no_training_8)
        /*002c*/ 	.word	0x00000000
.L_9:


//--------------------- .nv.info.triton_poi_fused__native_batch_norm_legit_no_training_8 --------------------------
	.section	.nv.info.triton_poi_fused__native_batch_norm_legit_no_training_8,"",@"SHT_CUDA_INFO"
	.sectionflags	@""
	.align	4


	//----- nvinfo : EIATTR_CUDA_API_VERSION
	.align		4
        /*0000*/ 	.byte	0x04, 0x37
        /*0002*/ 	.short	(.L_11 - .L_10)
.L_10:
        /*0004*/ 	.word	0x0000007c


	//----- nvinfo : EIATTR_KPARAM_INFO
	.align		4
.L_11:
        /*0008*/ 	.byte	0x04, 0x17
        /*000a*/ 	.short	(.L_13 - .L_12)
.L_12:
        /*000c*/ 	.word	0x00000000
        /*0010*/ 	.short	0x0006
        /*0012*/ 	.short	0x0030
        /*0014*/ 	.byte	0x00, 0xf0, 0x11, 0x00


	//----- nvinfo : EIATTR_KPARAM_INFO
	.align		4
.L_13:
        /*0018*/ 	.byte	0x04, 0x17
        /*001a*/ 	.short	(.L_15 - .L_14)
.L_14:
        /*001c*/ 	.word	0x00000000
        /*0020*/ 	.short	0x0005
        /*0022*/ 	.short	0x0028
        /*0024*/ 	.byte	0x00, 0xf4, 0x21, 0x00


	//----- nvinfo : EIATTR_KPARAM_INFO
	.align		4
.L_15:
        /*0028*/ 	.byte	0x04, 0x17
        /*002a*/ 	.short	(.L_17 - .L_16)
.L_16:
        /*002c*/ 	.word	0x00000000
        /*0030*/ 	.short	0x0004
        /*0032*/ 	.short	0x0020
        /*0034*/ 	.byte	0x00, 0xf4, 0x21, 0x00


	//----- nvinfo : EIATTR_KPARAM_INFO
	.align		4
.L_17:
        /*0038*/ 	.byte	0x04, 0x17
        /*003a*/ 	.short	(.L_19 - .L_18)
.L_18:
        /*003c*/ 	.word	0x00000000
        /*0040*/ 	.short	0x0003
        /*0042*/ 	.short	0x0018
        /*0044*/ 	.byte	0x00, 0xf4, 0x21, 0x00


	//----- nvinfo : EIATTR_KPARAM_INFO
	.align		4
.L_19:
        /*0048*/ 	.byte	0x04, 0x17
        /*004a*/ 	.short	(.L_21 - .L_20)
.L_20:
        /*004c*/ 	.word	0x00000000
        /*0050*/ 	.short	0x0002
        /*0052*/ 	.short	0x0010
        /*0054*/ 	.byte	0x00, 0xf4, 0x21, 0x00


	//----- nvinfo : EIATTR_KPARAM_INFO
	.align		4
.L_21:
        /*0058*/ 	.byte	0x04, 0x17
        /*005a*/ 	.short	(.L_23 - .L_22)
.L_22:
        /*005c*/ 	.word	0x00000000
        /*0060*/ 	.short	0x0001
        /*0062*/ 	.short	0x0008
        /*0064*/ 	.byte	0x00, 0xf4, 0x21, 0x00


	//----- nvinfo : EIATTR_KPARAM_INFO
	.align		4
.L_23:
        /*0068*/ 	.byte	0x04, 0x17
        /*006a*/ 	.short	(.L_25 - .L_24)
.L_24:
        /*006c*/ 	.word	0x00000000
        /*0070*/ 	.short	0x0000
        /*0072*/ 	.short	0x0000
        /*0074*/ 	.byte	0x00, 0xf4, 0x21, 0x00


	//----- nvinfo : EIATTR_SPARSE_MMA_MASK
	.align		4
.L_25:
        /*0078*/ 	.byte	0x03, 0x50
        /*007a*/ 	.short	0x0000


	//----- nvinfo : EIATTR_MAXREG_COUNT
	.align		4
        /*007c*/ 	.byte	0x03, 0x1b
        /*007e*/ 	.short	0x00ff


	//----- nvinfo : EIATTR_EXIT_INSTR_OFFSETS
	.align		4
        /*0080*/ 	.byte	0x04, 0x1c
        /*0082*/ 	.short	(.L_27 - .L_26)


	//   ....[0]....
.L_26:
        /*0084*/ 	.word	0x00000390


	//----- nvinfo : EIATTR_REQNTID
	.align		4
.L_27:
        /*0088*/ 	.byte	0x04, 0x10
        /*008a*/ 	.short	(.L_29 - .L_28)
.L_28:
        /*008c*/ 	.word	0x00000100
        /*0090*/ 	.word	0x00000001
        /*0094*/ 	.word	0x00000001


	//----- nvinfo : EIATTR_CBANK_PARAM_SIZE
	.align		4
.L_29:
        /*0098*/ 	.byte	0x03, 0x19
        /*009a*/ 	.short	0x0034


	//----- nvinfo : EIATTR_PARAM_CBANK
	.align		4
        /*009c*/ 	.byte	0x04, 0x0a
        /*009e*/ 	.short	(.L_31 - .L_30)
	.align		4
.L_30:
        /*00a0*/ 	.word	index@(.nv.constant0.triton_poi_fused__native_batch_norm_legit_no_training_8)
        /*00a4*/ 	.short	0x0210
        /*00a6*/ 	.short	0x0034


	//----- nvinfo : EIATTR_SW_WAR
	.align		4
.L_31:
        /*00a8*/ 	.byte	0x04, 0x36
        /*00aa*/ 	.short	(.L_33 - .L_32)
.L_32:
        /*00ac*/ 	.word	0x00000008
.L_33:


//--------------------- .nv.callgraph             --------------------------
	.section	.nv.callgraph,"",@"SHT_CUDA_CALLGRAPH"
	.align	4
	.sectionentsize	8
	.align		4
        /*0000*/ 	.word	0x00000000
	.align		4
        /*0004*/ 	.word	0xffffffff
	.align		4
        /*0008*/ 	.word	0x00000000
	.align		4
        /*000c*/ 	.word	0xfffffffe
	.align		4
        /*0010*/ 	.word	0x00000000
	.align		4
        /*0014*/ 	.word	0xfffffffd
	.align		4
        /*0018*/ 	.word	0x00000000
	.align		4
        /*001c*/ 	.word	0xfffffffc


//--------------------- .nv.constant4             --------------------------
	.section	.nv.constant4,"a",@progbits
	.align	8
	.align		8
.nv.constant4:
        /*0000*/ 	.dword	_$_str
	.align		8
        /*0008*/ 	.dword	_$_str_$_2


//--------------------- .text.triton_poi_fused__native_batch_norm_legit_no_training_8 --------------------------
	.section	.text.triton_poi_fused__native_batch_norm_legit_no_training_8,"ax",@progbits
	.align	128
        .global         triton_poi_fused__native_batch_norm_legit_no_training_8
        .type           triton_poi_fused__native_batch_norm_legit_no_training_8,@function
        .size           triton_poi_fused__native_batch_norm_legit_no_training_8,(.L_x_1 - triton_poi_fused__native_batch_norm_legit_no_training_8)
        .other          triton_poi_fused__native_batch_norm_legit_no_training_8,@"STO_CUDA_ENTRY STV_DEFAULT"
triton_poi_fused__native_batch_norm_legit_no_training_8:
.text.triton_poi_fused__native_batch_norm_legit_no_training_8:
[----:B------:R-:W-:Y:S01]  /*0000*/  LDC R1, c[0x0][0x28] ;  /* 0x00000a00ff017b82 */ /* 0x000fe20000000800 */
[----:B------:R-:W1:Y:S07]  /*0010*/  S2R R0, SR_TID.X ;  /* 0x0000000000007919 */ /* 0x000e6e0000002100 */
[----:B------:R-:W2:Y:S01]  /*0020*/  LDC.64 R2, c[0x0][0x220] ;  /* 0x00008800ff027b82 */ /* 0x000ea20000000a00 */
[----:B------:R-:W-:Y:S01]  /*0030*/  ULDC.64 UR4, c[0x0][0x208] ;  /* 0x0000820000047ab9 */ /* 0x000fe20000000a00 */
[----:B------:R-:W3:Y:S06]  /*0040*/  S2R R7, SR_CTAID.X ;  /* 0x0000000000077919 */ /* 0x000eec0000002500 */
[----:B------:R-:W4:Y:S08]  /*0050*/  LDC.64 R8, c[0x0][0x228] ;  /* 0x00008a00ff087b82 */ /* 0x000f300000000a00 */
[----:B------:R-:W5:Y:S01]  /*0060*/  LDC.64 R10, c[0x0][0x230] ;  /* 0x00008c00ff0a7b82 */ /* 0x000f620000000a00 */
[----:B-1----:R-:W-:-:S02]  /*0070*/  SHF.L.U32 R0, R0, 0x1, RZ ;  /* 0x0000000100007819 */ /* 0x002fc400000006ff */
[----:B---3--:R-:W-:Y:S02]  /*0080*/  SHF.R.S32.HI R5, RZ, 0x16, R7 ;  /* 0x00000016ff057819 */ /* 0x008fe40000011407 */
[----:B------:R-:W-:Y:S02]  /*0090*/  LOP3.LUT R0, R0, 0x1fe, RZ, 0xc0, !PT ;  /* 0x000001fe00007812 */ /* 0x000fe400078ec0ff */
[----:B------:R-:W-:Y:S02]  /*00a0*/  SGXT R5, R5, 0x1 ;  /* 0x000000010505781a */ /* 0x000fe40000000200 */
[----:B------:R-:W-:Y:S02]  /*00b0*/  LEA R0, R7, R0, 0x9 ;  /* 0x0000000007007211 */ /* 0x000fe400078e48ff */
[----:B------:R-:W1:Y:S02]  /*00c0*/  LDC.64 R6, c[0x0][0x218] ;  /* 0x00008600ff067b82 */ /* 0x000e640000000a00 */
[----:B------:R-:W-:-:S04]  /*00d0*/  LEA.HI R5, R5, R0, RZ, 0x5 ;  /* 0x0000000005057211 */ /* 0x000fc800078f28ff */
[----:B------:R-:W-:-:S04]  /*00e0*/  LOP3.LUT R5, R5, 0xffffffe0, RZ, 0xc0, !PT ;  /* 0xffffffe005057812 */ /* 0x000fc800078ec0ff */
[----:B------:R-:W-:Y:S02]  /*00f0*/  IADD3 R13, R0, -R5, RZ ;  /* 0x80000005000d7210 */ /* 0x000fe40007ffe0ff */
[----:B------:R-:W3:Y:S03]  /*0100*/  LDC.64 R4, c[0x0][0x210] ;  /* 0x00008400ff047b82 */ /* 0x000ee60000000a00 */
[----:B--2---:R-:W-:-:S06]  /*0110*/  IMAD.WIDE R2, R13, 0x4, R2 ;  /* 0x000000040d027825 */ /* 0x004fcc00078e0202 */
[----:B------:R-:W2:Y:S01]  /*0120*/  LDG.E.EL.64 R2, desc[UR4][R2.64] ;  /* 0x0000000402027981 */ /* 0x000ea2000c2e1b00 */
[----:B-1----:R-:W-:-:S06]  /*0130*/  IMAD.WIDE R6, R13, 0x4, R6 ;  /* 0x000000040d067825 */ /* 0x002fcc00078e0206 */
[----:B------:R-:W2:Y:S01]  /*0140*/  LDG.E.EL.64 R6, desc[UR4][R6.64] ;  /* 0x0000000406067981 */ /* 0x000ea2000c2e1b00 */
[----:B---3--:R-:W-:-:S06]  /*0150*/  IMAD.WIDE R4, R0, 0x4, R4 ;  /* 0x0000000400047825 */ /* 0x008fcc00078e0204 */
[----:B------:R-:W3:Y:S01]  /*0160*/  LDG.E.64 R4, desc[UR4][R4.64] ;  /* 0x0000000404047981 */ /* 0x000ee2000c1e1b00 */
[----:B----4-:R-:W-:-:S04]  /*0170*/  IMAD.WIDE R8, R13, 0x4, R8 ;  /* 0x000000040d087825 */ /* 0x010fc800078e0208 */
[----:B-----5:R-:W-:Y:S02]  /*0180*/  IMAD.WIDE R10, R13, 0x4, R10 ;  /* 0x000000040d0a7825 */ /* 0x020fe400078e020a */
[----:B------:R-:W4:Y:S04]  /*0190*/  LDG.E.EL.64 R8, desc[UR4][R8.64] ;  /* 0x0000000408087981 */ /* 0x000f28000c2e1b00 */
[----:B------:R-:W4:Y:S01]  /*01a0*/  LDG.E.EL.64 R10, desc[UR4][R10.64] ;  /* 0x000000040a0a7981 */ /* 0x000f22000c2e1b00 */
[----:B------:R-:W-:Y:S01]  /*01b0*/  HFMA2.MMA R15, -RZ, RZ, 1.625, 0 ;  /* 0x3e800000ff0f7435 */ /* 0x000fe200000001ff */
[----:B--2---:R-:W-:Y:S01]  /*01c0*/  FADD R2, R2, 9.9999997473787516356e-06 ;  /* 0x3727c5ac02027421 */ /* 0x004fe20000000000 */
[----:B------:R-:W-:-:S03]  /*01d0*/  FADD R12, R3, 9.9999997473787516356e-06 ;  /* 0x3727c5ac030c7421 */ /* 0x000fc60000000000 */
[----:B------:R1:W2:Y:S08]  /*01e0*/  MUFU.SQRT R13, R2 ;  /* 0x00000002000d7308 */ /* 0x0002b00000002000 */
[----:B------:R-:W5:Y:S01]  /*01f0*/  MUFU.SQRT R14, R12 ;  /* 0x0000000c000e7308 */ /* 0x000f620000002000 */
[----:B-1----:R-:W1:Y:S01]  /*0200*/  LDC.64 R2, c[0x0][0x238] ;  /* 0x00008e00ff027b82 */ /* 0x002e620000000a00 */
[----:B--2---:R-:W-:-:S02]  /*0210*/  FSETP.GT.AND P0, PT, R13, 8.50705917302346158658e+37, PT ;  /* 0x7e8000000d00780b */ /* 0x004fc40003f04000 */
[----:B------:R-:W-:Y:S02]  /*0220*/  FSETP.GEU.AND P2, PT, R13, 1.175494350822287508e-38, PT ;  /* 0x008000000d00780b */ /* 0x000fe40003f4e000 */
[C---:B-----5:R-:W-:Y:S02]  /*0230*/  FSETP.GT.AND P1, PT, R14.reuse, 8.50705917302346158658e+37, PT ;  /* 0x7e8000000e00780b */ /* 0x060fe40003f24000 */
[----:B------:R-:W-:-:S07]  /*0240*/  FSETP.GEU.AND P3, PT, R14, 1.175494350822287508e-38, PT ;  /* 0x008000000e00780b */ /* 0x000fce0003f6e000 */
[----:B------:R-:W-:-:S04]  /*0250*/  @P0 FMUL R13, R13, 0.25 ;  /* 0x3e8000000d0d0820 */ /* 0x000fc80000400000 */
[----:B------:R-:W-:Y:S01]  /*0260*/  @!P2 FMUL R13, R13, 16777216 ;  /* 0x4b8000000d0da820 */ /* 0x000fe20000400000 */
[----:B------:R-:W-:-:S04]  /*0270*/  @P1 FMUL R14, R14, 0.25 ;  /* 0x3e8000000e0e1820 */ /* 0x000fc80000400000 */
[----:B------:R-:W-:Y:S01]  /*0280*/  @!P3 FMUL R14, R14, 16777216 ;  /* 0x4b8000000e0eb820 */ /* 0x000fe20000400000 */
[----:B------:R-:W2:Y:S01]  /*0290*/  MUFU.RCP R13, R13 ;  /* 0x0000000d000d7308 */ /* 0x000ea20000001000 */
[----:B------:R-:W-:-:S07]  /*02a0*/  FSEL R12, R15, 1, P0 ;  /* 0x3f8000000f0c7808 */ /* 0x000fce0000000000 */
[----:B------:R-:W5:Y:S01]  /*02b0*/  MUFU.RCP R14, R14 ;  /* 0x0000000e000e7308 */ /* 0x000f620000001000 */
[----:B------:R-:W-:Y:S01]  /*02c0*/  FSEL R15, R15, 1, P1 ;  /* 0x3f8000000f0f7808 */ /* 0x000fe20000800000 */
[----:B------:R-:W-:Y:S01]  /*02d0*/  @!P2 FMUL R12, R12, 16777216 ;  /* 0x4b8000000c0ca820 */ /* 0x000fe20000400000 */
[----:B---3--:R-:W-:-:S03]  /*02e0*/  FADD R4, R4, -R6 ;  /* 0x8000000604047221 */ /* 0x008fc60000000000 */
[----:B------:R-:W-:Y:S01]  /*02f0*/  @!P3 FMUL R15, R15, 16777216 ;  /* 0x4b8000000f0fb820 */ /* 0x000fe20000400000 */
[----:B------:R-:W-:Y:S01]  /*0300*/  FADD R5, R5, -R7 ;  /* 0x8000000705057221 */ /* 0x000fe20000000000 */
[----:B--2---:R-:W-:Y:S02]  /*0310*/  FMUL R13, R13, R12 ;  /* 0x0000000c0d0d7220 */ /* 0x004fe40000400000 */
[----:B-----5:R-:W-:Y:S02]  /*0320*/  FMUL R6, R14, R15 ;  /* 0x0000000f0e067220 */ /* 0x020fe40000400000 */
[----:B------:R-:W-:Y:S02]  /*0330*/  FMUL R13, R4, R13 ;  /* 0x0000000d040d7220 */ /* 0x000fe40000400000 */
[----:B------:R-:W-:Y:S01]  /*0340*/  FMUL R6, R5, R6 ;  /* 0x0000000605067220 */ /* 0x000fe20000400000 */
[----:B-1----:R-:W-:-:S04]  /*0350*/  IMAD.WIDE R2, R0, 0x4, R2 ;  /* 0x0000000400027825 */ /* 0x002fc800078e0202 */
[----:B----4-:R-:W-:Y:S01]  /*0360*/  FFMA R8, R8, R13, R10 ;  /* 0x0000000d08087223 */ /* 0x010fe2000000000a */
[----:B------:R-:W-:-:S05]  /*0370*/  FFMA R9, R9, R6, R11 ;  /* 0x0000000609097223 */ /* 0x000fca000000000b */
[----:B------:R-:W-:Y:S01]  /*0380*/  STG.E.64 desc[UR4][R2.64], R8 ;  /* 0x0000000802007986 */ /* 0x000fe2000c101b04 */
[----:B------:R-:W-:Y:S05]  /*0390*/  EXIT ;  /* 0x000000000000794d */ /* 0x000fea0003800000 */
.L_x_0:
[----:B------:R-:W-:-:S00]  /*03a0*/  BRA `(.L_x_0) ;  /* 0xfffffffc00fc7947 */ /* 0x000fc0000383ffff */
[----:B------:R-:W-:-:S00]  /*03b0*/  NOP ;  /* 0x0000000000007918 */ /* 0x000fc00000000000 */
        /* <DEDUP_REMOVED lines=12> */
.L_x_1:


//--------------------- .nv.global.init           --------------------------
	.section	.nv.global.init,"aw",@progbits
.nv.global.init:
	.type		_$_str,@object
	.size		_$_str,(_$_str_$_2 - _$_str)
_$_str:
        /*0000*/ 	.byte	0x5f, 0x5f, 0x43, 0x55, 0x44, 0x41, 0x5f, 0x46, 0x54, 0x5a, 0x00
	.type		_$_str_$_2,@object
	.size		_$_str_$_2,(.L_1 - _$_str_$_2)
_$_str_$_2:
        /*000b*/ 	.byte	0x5f, 0x5f, 0x43, 0x55, 0x44, 0x41, 0x5f, 0x50, 0x52, 0x45, 0x43, 0x5f, 0x53, 0x51, 0x52, 0x54
        /*001b*/ 	.byte	0x00
.L_1:


//--------------------- .nv.constant0.triton_poi_fused__native_batch_norm_legit_no_training_8 --------------------------
	.section	.nv.constant0.triton_poi_fused__native_batch_norm_legit_no_training_8,"a",@progbits
	.sectionflags	@""
	.align	4
.nv.constant0.triton_poi_fused__native_batch_norm_legit_no_training_8:
	.zero		580
